	.headerflags	@"EF_CUDA_TEXMODE_UNIFIED EF_CUDA_64BIT_ADDRESS EF_CUDA_SM86 EF_CUDA_VIRTUAL_SM(EF_CUDA_SM86)"
	.elftype	@"ET_EXEC"


//--------------------- .nv.info                  --------------------------
	.section	.nv.info,"",@"SHT_CUDA_INFO"
	.align	4


	//----- nvinfo : EIATTR_REGCOUNT
	.align		4
        /*0000*/ 	.byte	0x04, 0x2f
        /*0002*/ 	.short	(.L_1 - .L_0)
	.align		4
.L_0:
        /*0004*/ 	.word	index@(test_0d1d2d)
        /*0008*/ 	.word	0x00000020


	//----- nvinfo : EIATTR_MAX_STACK_SIZE
	.align		4
.L_1:
        /*000c*/ 	.byte	0x04, 0x23
        /*000e*/ 	.short	(.L_3 - .L_2)
	.align		4
.L_2:
        /*0010*/ 	.word	index@(test_0d1d2d)
        /*0014*/ 	.word	0x00000000


	//----- nvinfo : EIATTR_MIN_STACK_SIZE
	.align		4
.L_3:
        /*0018*/ 	.byte	0x04, 0x12
        /*001a*/ 	.short	(.L_5 - .L_4)
	.align		4
.L_4:
        /*001c*/ 	.word	index@(test_0d1d2d)
        /*0020*/ 	.word	0x00000000


	//----- nvinfo : EIATTR_FRAME_SIZE
	.align		4
.L_5:
        /*0024*/ 	.byte	0x04, 0x11
        /*0026*/ 	.short	(.L_7 - .L_6)
	.align		4
.L_6:
        /*0028*/ 	.word	index@(test_0d1d2d)
        /*002c*/ 	.word	0x00000000
.L_7:


//--------------------- .nv.info.test_0d1d2d      --------------------------
	.section	.nv.info.test_0d1d2d,"",@"SHT_CUDA_INFO"
	.align	4


	//----- nvinfo : EIATTR_CUDA_API_VERSION
	.align		4
        /*0000*/ 	.byte	0x04, 0x37
        /*0002*/ 	.short	(.L_9 - .L_8)
.L_8:
        /*0004*/ 	.word	0x00000078


	//----- nvinfo : EIATTR_SW2861232_WAR
	.align		4
.L_9:
        /*0008*/ 	.byte	0x01, 0x35
	.zero		2


	//----- nvinfo : EIATTR_PARAM_CBANK
	.align		4
        /*000c*/ 	.byte	0x04, 0x0a
        /*000e*/ 	.short	(.L_11 - .L_10)
	.align		4
.L_10:
        /*0010*/ 	.word	index@(.nv.constant0.test_0d1d2d)
        /*0014*/ 	.short	0x0160
        /*0016*/ 	.short	0x0018


	//----- nvinfo : EIATTR_CBANK_PARAM_SIZE
	.align		4
.L_11:
        /*0018*/ 	.byte	0x03, 0x19
        /*001a*/ 	.short	0x0018


	//----- nvinfo : EIATTR_KPARAM_INFO
	.align		4
        /*001c*/ 	.byte	0x04, 0x17
        /*001e*/ 	.short	(.L_13 - .L_12)
.L_12:
        /*0020*/ 	.word	0x00000000
        /*0024*/ 	.short	0x0002
        /*0026*/ 	.short	0x0010
        /*0028*/ 	.byte	0x00, 0xf0, 0x21, 0x00


	//----- nvinfo : EIATTR_KPARAM_INFO
	.align		4
.L_13:
        /*002c*/ 	.byte	0x04, 0x17
        /*002e*/ 	.short	(.L_15 - .L_14)
.L_14:
        /*0030*/ 	.word	0x00000000
        /*0034*/ 	.short	0x0001
        /*0036*/ 	.short	0x0008
        /*0038*/ 	.byte	0x00, 0xf0, 0x21, 0x00


	//----- nvinfo : EIATTR_KPARAM_INFO
	.align		4
.L_15:
        /*003c*/ 	.byte	0x04, 0x17
        /*003e*/ 	.short	(.L_17 - .L_16)
.L_16:
        /*0040*/ 	.word	0x00000000
        /*0044*/ 	.short	0x0000
        /*0046*/ 	.short	0x0000
        /*0048*/ 	.byte	0x00, 0xf0, 0x21, 0x00


	//----- nvinfo : EIATTR_MAXREG_COUNT
	.align		4
.L_17:
        /*004c*/ 	.byte	0x03, 0x1b
        /*004e*/ 	.short	0x00ff


	//----- nvinfo : EIATTR_EXIT_INSTR_OFFSETS
	.align		4
        /*0050*/ 	.byte	0x04, 0x1c
        /*0052*/ 	.short	(.L_19 - .L_18)


	//   ....[0]....
.L_18:
        /*0054*/ 	.word	0x00000360


	//----- nvinfo : EIATTR_MAX_THREADS
	.align		4
.L_19:
        /*0058*/ 	.byte	0x04, 0x05
        /*005a*/ 	.short	(.L_21 - .L_20)
.L_20:
        /*005c*/ 	.word	0x00000020
        /*0060*/ 	.word	0x00000001
        /*0064*/ 	.word	0x00000001
.L_21:


//--------------------- .nv.constant0.test_0d1d2d --------------------------
	.section	.nv.constant0.test_0d1d2d,"a",@progbits
	.align	4
.nv.constant0.test_0d1d2d:
	.zero		376


//--------------------- .text.test_0d1d2d         --------------------------
	.section	.text.test_0d1d2d,"ax",@progbits
	.sectionflags	@"SHF_BARRIERS=1"
	.sectioninfo	@"SHI_REGISTERS=32"
	.align	128
        .global         test_0d1d2d
        .type           test_0d1d2d,@function
        .size           test_0d1d2d,(.L_x_1 - test_0d1d2d)
        .other          test_0d1d2d,@"STO_CUDA_ENTRY STV_DEFAULT"
test_0d1d2d:
.text.test_0d1d2d:
[----:B------:R-:W-:-:S02]  /*0000*/  MOV R1, c[0x0][0x28] ;  /* 0x00000a0000017a02 */ /* 0x000fc40000000f00 */
[----:B------:R-:W0:Y:S01]  /*0010*/  S2R R9, SR_TID.X ;  /* 0x0000000000097919 */ /* 0x000e220000002100 */
[----:B------:R-:W-:Y:S01]  /*0020*/  MOV R29, 0x4 ;  /* 0x00000004001d7802 */ /* 0x000fe20000000f00 */
[----:B------:R-:W-:Y:S01]  /*0030*/  ULDC.64 UR4, c[0x0][0x118] ;  /* 0x0000460000047ab9 */ /* 0x000fe20000000a00 */
[C---:B0-----:R-:W-:Y:S02]  /*0040*/  LOP3.LUT R0, R9.reuse, 0x1f, RZ, 0xc0, !PT ;  /* 0x0000001f09007812 */ /* 0x041fe400078ec0ff */
[----:B------:R-:W-:-:S03]  /*0050*/  LOP3.LUT R6, R9, 0xf, RZ, 0xc0, !PT ;  /* 0x0000000f09067812 */ /* 0x000fc600078ec0ff */
[----:B------:R-:W-:-:S04]  /*0060*/  IMAD.WIDE.U32 R2, R0, R29, c[0x0][0x160] ;  /* 0x0000580000027625 */ /* 0x000fc800078e001d */
[----:B------:R-:W-:Y:S02]  /*0070*/  IMAD.WIDE.U32 R4, R6, R29, c[0x0][0x168] ;  /* 0x00005a0006047625 */ /* 0x000fe400078e001d */
[----:B------:R-:W2:Y:S04]  /*0080*/  LDG.E R3, [R2.64] ;  /* 0x0000000402037981 */ /* 0x000ea8000c1e1900 */
[----:B------:R0:W3:Y:S01]  /*0090*/  LDG.E R5, [R4.64] ;  /* 0x0000000404057981 */ /* 0x0000e2000c1e1900 */
[--C-:B------:R-:W-:Y:S02]  /*00a0*/  SHF.R.U32.HI R7, RZ, 0x2, R9.reuse ;  /* 0x00000002ff077819 */ /* 0x100fe40000011609 */
[----:B------:R-:W-:Y:S02]  /*00b0*/  SHF.R.U32.HI R8, RZ, 0x2, R9 ;  /* 0x00000002ff087819 */ /* 0x000fe40000011609 */
[----:B------:R-:W-:-:S02]  /*00c0*/  SGXT.U32 R7, R7, 0x3 ;  /* 0x000000030707781a */ /* 0x000fc40000000000 */
[----:B------:R-:W-:Y:S02]  /*00d0*/  SHF.L.U32 R9, R9, 0x2, RZ ;  /* 0x0000000209097819 */ /* 0x000fe400000006ff */
[----:B------:R-:W-:Y:S02]  /*00e0*/  LOP3.LUT R7, R7, 0x18, R8, 0xf8, !PT ;  /* 0x0000001807077812 */ /* 0x000fe400078ef808 */
[----:B------:R-:W-:Y:S01]  /*00f0*/  LOP3.LUT R8, R9, 0xc, RZ, 0xc0, !PT ;  /* 0x0000000c09087812 */ /* 0x000fe200078ec0ff */
[----:B--2---:R-:W-:Y:S04]  /*0100*/  STS [R0.X4], R3 ;  /* 0x0000000300007388 */ /* 0x004fe80000004800 */
[----:B------:R-:W-:Y:S06]  /*0110*/  BAR.SYNC 0x0 ;  /* 0x0000000000007b1d */ /* 0x000fec0000000000 */
[----:B------:R-:W-:Y:S01]  /*0120*/  LDS R2, [R7.X4] ;  /* 0x0000000007027984 */ /* 0x000fe20000004800 */
[----:B------:R-:W-:-:S03]  /*0130*/  LEA R3, R7, R8, 0x4 ;  /* 0x0000000807037211 */ /* 0x000fc600078e20ff */
[----:B------:R-:W-:Y:S01]  /*0140*/  LDS R9, [R7.X4+0x20] ;  /* 0x0000200007097984 */ /* 0x000fe20000004800 */
[C---:B------:R-:W-:Y:S02]  /*0150*/  IADD3 R0, R3.reuse, 0x80, RZ ;  /* 0x0000008003007810 */ /* 0x040fe40007ffe0ff */
[C---:B------:R-:W-:Y:S01]  /*0160*/  IADD3 R11, R3.reuse, 0x100, RZ ;  /* 0x00000100030b7810 */ /* 0x040fe20007ffe0ff */
[----:B0-----:R-:W-:Y:S01]  /*0170*/  LDS R4, [R7.X4+0x40] ;  /* 0x0000400007047984 */ /* 0x001fe20000004800 */
[----:B------:R-:W-:-:S03]  /*0180*/  IADD3 R28, R3, 0x180, RZ ;  /* 0x00000180031c7810 */ /* 0x000fc60007ffe0ff */
[----:B------:R-:W-:Y:S04]  /*0190*/  LDS R10, [R7.X4+0x60] ;  /* 0x00006000070a7984 */ /* 0x000fe80000004800 */
[----:B------:R-:W-:Y:S06]  /*01a0*/  BAR.SYNC 0x0 ;  /* 0x0000000000007b1d */ /* 0x000fec0000000000 */
[----:B---3--:R-:W-:Y:S04]  /*01b0*/  STS [R6.X4], R5 ;  /* 0x0000000506007388 */ /* 0x008fe80000004800 */
[----:B------:R-:W-:Y:S06]  /*01c0*/  BAR.SYNC 0x0 ;  /* 0x0000000000007b1d */ /* 0x000fec0000000000 */
[----:B------:R-:W0:Y:S01]  /*01d0*/  LDS.128 R12, [R8.X4] ;  /* 0x00000000080c7984 */ /* 0x000e220000004c00 */
[-C--:B------:R-:W-:Y:S01]  /*01e0*/  IMAD.WIDE.U32 R6, R11, R29.reuse, c[0x0][0x170] ;  /* 0x00005c000b067625 */ /* 0x080fe200078e001d */
[C---:B0-----:R-:W-:Y:S01]  /*01f0*/  FADD R16, R2.reuse, R12 ;  /* 0x0000000c02107221 */ /* 0x041fe20000000000 */
[C---:B------:R-:W-:Y:S01]  /*0200*/  FADD R17, R2.reuse, R13 ;  /* 0x0000000d02117221 */ /* 0x040fe20000000000 */
[C---:B------:R-:W-:Y:S01]  /*0210*/  FADD R18, R2.reuse, R14 ;  /* 0x0000000e02127221 */ /* 0x040fe20000000000 */
[----:B------:R-:W-:Y:S01]  /*0220*/  FADD R19, R2, R15 ;  /* 0x0000000f02137221 */ /* 0x000fe20000000000 */
[C---:B------:R-:W-:Y:S01]  /*0230*/  FADD R24, R4.reuse, R12 ;  /* 0x0000000c04187221 */ /* 0x040fe20000000000 */
[C---:B------:R-:W-:Y:S01]  /*0240*/  FADD R25, R4.reuse, R13 ;  /* 0x0000000d04197221 */ /* 0x040fe20000000000 */
[C---:B------:R-:W-:Y:S01]  /*0250*/  FADD R26, R4.reuse, R14 ;  /* 0x0000000e041a7221 */ /* 0x040fe20000000000 */
[----:B------:R-:W-:Y:S01]  /*0260*/  FADD R27, R4, R15 ;  /* 0x0000000f041b7221 */ /* 0x000fe20000000000 */
[-C--:B------:R-:W-:Y:S01]  /*0270*/  IMAD.WIDE.U32 R2, R3, R29.reuse, c[0x0][0x170] ;  /* 0x00005c0003027625 */ /* 0x080fe200078e001d */
        /* <DEDUP_REMOVED lines=9> */
[----:B------:R-:W-:Y:S01]  /*0310*/  IMAD.WIDE.U32 R8, R28, R29, c[0x0][0x170] ;  /* 0x00005c001c087625 */ /* 0x000fe200078e001d */
[----:B------:R-:W-:Y:S04]  /*0320*/  STG.E.128 [R2.64], R16 ;  /* 0x0000001002007986 */ /* 0x000fe8000c101d04 */
[----:B------:R-:W-:Y:S04]  /*0330*/  STG.E.128 [R4.64], R20 ;  /* 0x0000001404007986 */ /* 0x000fe8000c101d04 */
[----:B------:R-:W-:Y:S04]  /*0340*/  STG.E.128 [R6.64], R24 ;  /* 0x0000001806007986 */ /* 0x000fe8000c101d04 */
[----:B------:R-:W-:Y:S01]  /*0350*/  STG.E.128 [R8.64], R12 ;  /* 0x0000000c08007986 */ /* 0x000fe2000c101d04 */
[----:B------:R-:W-:Y:S05]  /*0360*/  EXIT ;  /* 0x000000000000794d */ /* 0x000fea0003800000 */
.L_x_0:
[----:B------:R-:W-:-:S00]  /*0370*/  BRA `(.L_x_0) ;  /* 0xfffffff000007947 */ /* 0x000fc0000383ffff */
[----:B------:R-:W-:-:S00]  /*0380*/  NOP ;  /* 0x0000000000007918 */ /* 0x000fc00000000000 */
[----:B------:R-:W-:-:S00]  /*0390*/  NOP ;  /* 0x0000000000007918 */ /* 0x000fc00000000000 */
[----:B------:R-:W-:-:S00]  /*03a0*/  NOP ;  /* 0x0000000000007918 */ /* 0x000fc00000000000 */
[----:B------:R-:W-:-:S00]  /*03b0*/  NOP ;  /* 0x0000000000007918 */ /* 0x000fc00000000000 */
[----:B------:R-:W-:-:S00]  /*03c0*/  NOP ;  /* 0x0000000000007918 */ /* 0x000fc00000000000 */
[----:B------:R-:W-:-:S00]  /*03d0*/  NOP ;  /* 0x0000000000007918 */ /* 0x000fc00000000000 */
[----:B------:R-:W-:-:S00]  /*03e0*/  NOP ;  /* 0x0000000000007918 */ /* 0x000fc00000000000 */
[----:B------:R-:W-:-:S00]  /*03f0*/  NOP ;  /* 0x0000000000007918 */ /* 0x000fc00000000000 */
.L_x_1:


//--------------------- .nv.shared.test_0d1d2d    --------------------------
	.section	.nv.shared.test_0d1d2d,"aw",@nobits
	.align	16
